	.headerflags	@"EF_CUDA_TEXMODE_UNIFIED EF_CUDA_64BIT_ADDRESS EF_CUDA_ACCELERATORS EF_CUDA_SM90 EF_CUDA_VIRTUAL_SM(EF_CUDA_SM90)"
	.elftype	@"ET_EXEC"


//--------------------- .nv.info                  --------------------------
	.section	.nv.info,"",@"SHT_CUDA_INFO"
	.align	4


	//----- nvinfo : EIATTR_REGCOUNT
	.align		4
        /*0000*/ 	.byte	0x04, 0x2f
        /*0002*/ 	.short	(.L_1 - .L_0)
	.align		4
.L_0:
        /*0004*/ 	.word	index@(triton_poi_fused_add_mul_3)
        /*0008*/ 	.word	0x00000018


	//----- nvinfo : EIATTR_MIN_STACK_SIZE
	.align		4
.L_1:
        /*000c*/ 	.byte	0x04, 0x12
        /*000e*/ 	.short	(.L_3 - .L_2)
	.align		4
.L_2:
        /*0010*/ 	.word	index@(triton_poi_fused_add_mul_3)
        /*0014*/ 	.word	0x00000000


	//----- nvinfo : EIATTR_FRAME_SIZE
	.align		4
.L_3:
        /*0018*/ 	.byte	0x04, 0x11
        /*001a*/ 	.short	(.L_5 - .L_4)
	.align		4
.L_4:
        /*001c*/ 	.word	index@(triton_poi_fused_add_mul_3)
        /*0020*/ 	.word	0x00000000


	//----- nvinfo : EIATTR_MIN_STACK_SIZE
	.align		4
.L_5:
        /*0024*/ 	.byte	0x04, 0x12
        /*0026*/ 	.short	(.L_7 - .L_6)
	.align		4
.L_6:
        /*0028*/ 	.word	index@(triton_poi_fused_add_mul_3)
        /*002c*/ 	.word	0x00000000
.L_7:


//--------------------- .nv.info.triton_poi_fused_add_mul_3 --------------------------
	.section	.nv.info.triton_poi_fused_add_mul_3,"",@"SHT_CUDA_INFO"
	.sectionflags	@""
	.align	4


	//----- nvinfo : EIATTR_CUDA_API_VERSION
	.align		4
        /*0000*/ 	.byte	0x04, 0x37
        /*0002*/ 	.short	(.L_9 - .L_8)
.L_8:
        /*0004*/ 	.word	0x0000007c


	//----- nvinfo : EIATTR_KPARAM_INFO
	.align		4
.L_9:
        /*0008*/ 	.byte	0x04, 0x17
        /*000a*/ 	.short	(.L_11 - .L_10)
.L_10:
        /*000c*/ 	.word	0x00000000
        /*0010*/ 	.short	0x0008
        /*0012*/ 	.short	0x0040
        /*0014*/ 	.byte	0x00, 0xf0, 0x11, 0x00


	//----- nvinfo : EIATTR_KPARAM_INFO
	.align		4
.L_11:
        /*0018*/ 	.byte	0x04, 0x17
        /*001a*/ 	.short	(.L_13 - .L_12)
.L_12:
        /*001c*/ 	.word	0x00000000
        /*0020*/ 	.short	0x0007
        /*0022*/ 	.short	0x0038
        /*0024*/ 	.byte	0x00, 0xf4, 0x21, 0x00


	//----- nvinfo : EIATTR_KPARAM_INFO
	.align		4
.L_13:
        /*0028*/ 	.byte	0x04, 0x17
        /*002a*/ 	.short	(.L_15 - .L_14)
.L_14:
        /*002c*/ 	.word	0x00000000
        /*0030*/ 	.short	0x0006
        /*0032*/ 	.short	0x0030
        /*0034*/ 	.byte	0x00, 0xf4, 0x21, 0x00


	//----- nvinfo : EIATTR_KPARAM_INFO
	.align		4
.L_15:
        /*0038*/ 	.byte	0x04, 0x17
        /*003a*/ 	.short	(.L_17 - .L_16)
.L_16:
        /*003c*/ 	.word	0x00000000
        /*0040*/ 	.short	0x0005
        /*0042*/ 	.short	0x0028
        /*0044*/ 	.byte	0x00, 0xf4, 0x21, 0x00


	//----- nvinfo : EIATTR_KPARAM_INFO
	.align		4
.L_17:
        /*0048*/ 	.byte	0x04, 0x17
        /*004a*/ 	.short	(.L_19 - .L_18)
.L_18:
        /*004c*/ 	.word	0x00000000
        /*0050*/ 	.short	0x0004
        /*0052*/ 	.short	0x0020
        /*0054*/ 	.byte	0x00, 0xf4, 0x21, 0x00


	//----- nvinfo : EIATTR_KPARAM_INFO
	.align		4
.L_19:
        /*0058*/ 	.byte	0x04, 0x17
        /*005a*/ 	.short	(.L_21 - .L_20)
.L_20:
        /*005c*/ 	.word	0x00000000
        /*0060*/ 	.short	0x0003
        /*0062*/ 	.short	0x0018
        /*0064*/ 	.byte	0x00, 0xf4, 0x21, 0x00


	//----- nvinfo : EIATTR_KPARAM_INFO
	.align		4
.L_21:
        /*0068*/ 	.byte	0x04, 0x17
        /*006a*/ 	.short	(.L_23 - .L_22)
.L_22:
        /*006c*/ 	.word	0x00000000
        /*0070*/ 	.short	0x0002
        /*0072*/ 	.short	0x0010
        /*0074*/ 	.byte	0x00, 0xf4, 0x21, 0x00


	//----- nvinfo : EIATTR_KPARAM_INFO
	.align		4
.L_23:
        /*0078*/ 	.byte	0x04, 0x17
        /*007a*/ 	.short	(.L_25 - .L_24)
.L_24:
        /*007c*/ 	.word	0x00000000
        /*0080*/ 	.short	0x0001
        /*0082*/ 	.short	0x0008
        /*0084*/ 	.byte	0x00, 0xf4, 0x21, 0x00


	//----- nvinfo : EIATTR_KPARAM_INFO
	.align		4
.L_25:
        /*0088*/ 	.byte	0x04, 0x17
        /*008a*/ 	.short	(.L_27 - .L_26)
.L_26:
        /*008c*/ 	.word	0x00000000
        /*0090*/ 	.short	0x0000
        /*0092*/ 	.short	0x0000
        /*0094*/ 	.byte	0x00, 0xf4, 0x21, 0x00


	//----- nvinfo : EIATTR_SPARSE_MMA_MASK
	.align		4
.L_27:
        /*0098*/ 	.byte	0x03, 0x50
        /*009a*/ 	.short	0x0000


	//----- nvinfo : EIATTR_MAXREG_COUNT
	.align		4
        /*009c*/ 	.byte	0x03, 0x1b
        /*009e*/ 	.short	0x00ff


	//----- nvinfo : EIATTR_EXIT_INSTR_OFFSETS
	.align		4
        /*00a0*/ 	.byte	0x04, 0x1c
        /*00a2*/ 	.short	(.L_29 - .L_28)


	//   ....[0]....
.L_28:
        /*00a4*/ 	.word	0x00000290


	//   ....[1]....
        /*00a8*/ 	.word	0x000002b0


	//----- nvinfo : EIATTR_REQNTID
	.align		4
.L_29:
        /*00ac*/ 	.byte	0x04, 0x10
        /*00ae*/ 	.short	(.L_31 - .L_30)
.L_30:
        /*00b0*/ 	.word	0x00000080
        /*00b4*/ 	.word	0x00000001
        /*00b8*/ 	.word	0x00000001


	//----- nvinfo : EIATTR_CBANK_PARAM_SIZE
	.align		4
.L_31:
        /*00bc*/ 	.byte	0x03, 0x19
        /*00be*/ 	.short	0x0044


	//----- nvinfo : EIATTR_PARAM_CBANK
	.align		4
        /*00c0*/ 	.byte	0x04, 0x0a
        /*00c2*/ 	.short	(.L_33 - .L_32)
	.align		4
.L_32:
        /*00c4*/ 	.word	index@(.nv.constant0.triton_poi_fused_add_mul_3)
        /*00c8*/ 	.short	0x0210
        /*00ca*/ 	.short	0x0044


	//----- nvinfo : EIATTR_SW_WAR
	.align		4
.L_33:
        /*00cc*/ 	.byte	0x04, 0x36
        /*00ce*/ 	.short	(.L_35 - .L_34)
.L_34:
        /*00d0*/ 	.word	0x00000008
.L_35:


//--------------------- .nv.callgraph             --------------------------
	.section	.nv.callgraph,"",@"SHT_CUDA_CALLGRAPH"
	.align	4
	.sectionentsize	8
	.align		4
        /*0000*/ 	.word	0x00000000
	.align		4
        /*0004*/ 	.word	0xffffffff
	.align		4
        /*0008*/ 	.word	0x00000000
	.align		4
        /*000c*/ 	.word	0xfffffffe
	.align		4
        /*0010*/ 	.word	0x00000000
	.align		4
        /*0014*/ 	.word	0xfffffffd
	.align		4
        /*0018*/ 	.word	0x00000000
	.align		4
        /*001c*/ 	.word	0xfffffffc


//--------------------- .text.triton_poi_fused_add_mul_3 --------------------------
	.section	.text.triton_poi_fused_add_mul_3,"ax",@progbits
	.align	128
        .global         triton_poi_fused_add_mul_3
        .type           triton_poi_fused_add_mul_3,@function
        .size           triton_poi_fused_add_mul_3,(.L_x_1 - triton_poi_fused_add_mul_3)
        .other          triton_poi_fused_add_mul_3,@"STO_CUDA_ENTRY STV_DEFAULT"
triton_poi_fused_add_mul_3:
.text.triton_poi_fused_add_mul_3:
[----:B------:R-:W0:Y:S01]  /*0000*/  LDC R1, c[0x0][0x28] ;  /* 0x00000a00ff017b82 */ /* 0x000e220000000800 */
[----:B------:R-:W1:Y:S07]  /*0010*/  S2R R0, SR_TID.X ;  /* 0x0000000000007919 */ /* 0x000e6e0000002100 */
[----:B------:R-:W2:Y:S01]  /*0020*/  LDC.64 R12, c[0x0][0x218] ;  /* 0x00008600ff0c7b82 */ /* 0x000ea20000000a00 */
[----:B------:R-:W-:Y:S01]  /*0030*/  ULDC.64 UR4, c[0x0][0x208] ;  /* 0x0000820000047ab9 */ /* 0x000fe20000000a00 */
[----:B------:R-:W3:Y:S06]  /*0040*/  S2R R3, SR_CTAID.X ;  /* 0x0000000000037919 */ /* 0x000eec0000002500 */
[----:B------:R-:W4:Y:S08]  /*0050*/  LDC.64 R6, c[0x0][0x220] ;  /* 0x00008800ff067b82 */ /* 0x000f300000000a00 */
[----:B------:R-:W5:Y:S01]  /*0060*/  LDC.64 R8, c[0x0][0x230] ;  /* 0x00008c00ff087b82 */ /* 0x000f620000000a00 */
[----:B-1----:R-:W-:-:S02]  /*0070*/  LOP3.LUT R0, R0, 0x7f, RZ, 0xc0, !PT ;  /* 0x0000007f00007812 */ /* 0x002fc400078ec0ff */
[----:B---3--:R-:W-:Y:S02]  /*0080*/  SHF.R.S32.HI R5, RZ, 0x18, R3 ;  /* 0x00000018ff057819 */ /* 0x008fe40000011403 */
[----:B------:R-:W-:-:S03]  /*0090*/  LEA R0, R3, R0, 0x7 ;  /* 0x0000000003007211 */ /* 0x000fc600078e38ff */
[----:B------:R-:W1:Y:S01]  /*00a0*/  LDC.64 R2, c[0x0][0x210] ;  /* 0x00008400ff027b82 */ /* 0x000e620000000a00 */
[----:B------:R-:W-:Y:S02]  /*00b0*/  SGXT R5, R5, 0x1 ;  /* 0x000000010505781a */ /* 0x000fe40000000200 */
[----:B------:R-:W-:Y:S02]  /*00c0*/  ISETP.GE.AND P0, PT, R0, 0x100, PT ;  /* 0x000001000000780c */ /* 0x000fe40003f06270 */
[----:B------:R-:W-:-:S03]  /*00d0*/  LEA.HI R10, R5, R0, RZ, 0x2 ;  /* 0x00000000050a7211 */ /* 0x000fc600078f10ff */
[----:B------:R-:W3:Y:S01]  /*00e0*/  LDC.64 R4, c[0x0][0x228] ;  /* 0x00008a00ff047b82 */ /* 0x000ee20000000a00 */
[----:B------:R-:W-:-:S04]  /*00f0*/  LOP3.LUT R15, R10, 0xfffffffc, RZ, 0xc0, !PT ;  /* 0xfffffffc0a0f7812 */ /* 0x000fc800078ec0ff */
[----:B------:R-:W-:-:S03]  /*0100*/  IADD3 R15, R0, -R15, RZ ;  /* 0x8000000f000f7210 */ /* 0x000fc60007ffe0ff */
[----:B------:R-:W3:Y:S02]  /*0110*/  LDC.64 R10, c[0x0][0x240] ;  /* 0x00009000ff0a7b82 */ /* 0x000ee40000000a00 */
[----:B--2---:R-:W-:Y:S01]  /*0120*/  IMAD.WIDE R16, R15, 0x4, R12 ;  /* 0x000000040f107825 */ /* 0x004fe200078e020c */
[----:B------:R-:W-:-:S05]  /*0130*/  CS2R R14, SRZ ;  /* 0x00000000000e7805 */ /* 0x000fca000001ff00 */
[----:B------:R-:W2:Y:S01]  /*0140*/  LDC.64 R12, c[0x0][0x238] ;  /* 0x00008e00ff0c7b82 */ /* 0x000ea20000000a00 */
[C---:B-1----:R-:W-:Y:S01]  /*0150*/  IMAD.WIDE R2, R0.reuse, 0x4, R2 ;  /* 0x0000000400027825 */ /* 0x042fe200078e0202 */
[----:B------:R-:W-:Y:S01]  /*0160*/  CS2R R18, SRZ ;  /* 0x0000000000127805 */ /* 0x000fe2000001ff00 */
[----:B------:R1:W2:Y:S02]  /*0170*/  @!P0 LDG.E.EL R14, desc[UR4][R16.64] ;  /* 0x00000004100e8981 */ /* 0x0002a4000c2e1900 */
[C---:B----4-:R-:W-:Y:S02]  /*0180*/  IMAD.WIDE R6, R0.reuse, 0x4, R6 ;  /* 0x0000000400067825 */ /* 0x050fe400078e0206 */
[----:B------:R-:W4:Y:S02]  /*0190*/  @!P0 LDG.E R15, desc[UR4][R2.64] ;  /* 0x00000004020f8981 */ /* 0x000f24000c1e1900 */
[C---:B-----5:R-:W-:Y:S02]  /*01a0*/  IMAD.WIDE R8, R0.reuse, 0x4, R8 ;  /* 0x0000000400087825 */ /* 0x060fe400078e0208 */
[----:B------:R5:W4:Y:S01]  /*01b0*/  @!P0 LDG.E R18, desc[UR4][R6.64] ;  /* 0x0000000406128981 */ /* 0x000b22000c1e1900 */
[----:B------:R-:W-:Y:S01]  /*01c0*/  HFMA2.MMA R21, -RZ, RZ, 0, 0 ;  /* 0x00000000ff157435 */ /* 0x000fe200000001ff */
[----:B-1----:R-:W5:Y:S02]  /*01d0*/  LDC.64 R16, c[0x0][0x248] ;  /* 0x00009200ff107b82 */ /* 0x002f640000000a00 */
[----:B---3--:R-:W3:Y:S01]  /*01e0*/  LDG.E R5, desc[UR4][R4.64] ;  /* 0x0000000404057981 */ /* 0x008ee2000c1e1900 */
[----:B0-----:R-:W-:-:S03]  /*01f0*/  IMAD.WIDE R10, R0, 0x4, R10 ;  /* 0x00000004000a7825 */ /* 0x001fc600078e020a */
[----:B------:R-:W3:Y:S04]  /*0200*/  @!P0 LDG.E R19, desc[UR4][R8.64] ;  /* 0x0000000408138981 */ /* 0x000ee8000c1e1900 */
[----:B------:R-:W3:Y:S04]  /*0210*/  @!P0 LDG.E R21, desc[UR4][R10.64] ;  /* 0x000000040a158981 */ /* 0x000ee8000c1e1900 */
[----:B--2---:R-:W2:Y:S01]  /*0220*/  LDG.E R12, desc[UR4][R12.64] ;  /* 0x000000040c0c7981 */ /* 0x004ea2000c1e1900 */
[----:B-----5:R-:W-:-:S04]  /*0230*/  IMAD.WIDE R6, R0, 0x4, R16 ;  /* 0x0000000400067825 */ /* 0x020fc800078e0210 */
[----:B----4-:R-:W-:-:S04]  /*0240*/  FADD R14, R14, R15 ;  /* 0x0000000f0e0e7221 */ /* 0x010fc80000000000 */
[----:B---3--:R-:W-:-:S04]  /*0250*/  FFMA R14, R5, R18, R14 ;  /* 0x00000012050e7223 */ /* 0x008fc8000000000e */
[----:B------:R-:W-:-:S05]  /*0260*/  FADD R19, R14, R19 ;  /* 0x000000130e137221 */ /* 0x000fca0000000000 */
[----:B------:R0:W-:Y:S01]  /*0270*/  @!P0 STG.E desc[UR4][R2.64], R19 ;  /* 0x0000001302008986 */ /* 0x0001e2000c101904 */
[----:B--2---:R-:W-:Y:S01]  /*0280*/  FFMA R21, R12, R19, R21 ;  /* 0x000000130c157223 */ /* 0x004fe20000000015 */
[----:B0-----:R-:W-:Y:S06]  /*0290*/  @P0 EXIT ;  /* 0x000000000000094d */ /* 0x001fec0003800000 */
[----:B------:R-:W-:Y:S01]  /*02a0*/  STG.E desc[UR4][R6.64], R21 ;  /* 0x0000001506007986 */ /* 0x000fe2000c101904 */
[----:B------:R-:W-:Y:S05]  /*02b0*/  EXIT ;  /* 0x000000000000794d */ /* 0x000fea0003800000 */
.L_x_0:
[----:B------:R-:W-:-:S00]  /*02c0*/  BRA `(.L_x_0) ;  /* 0xfffffffc00fc7947 */ /* 0x000fc0000383ffff */
[----:B------:R-:W-:-:S00]  /*02d0*/  NOP ;  /* 0x0000000000007918 */ /* 0x000fc00000000000 */
        /* <DEDUP_REMOVED lines=10> */
.L_x_1:


//--------------------- .nv.constant0.triton_poi_fused_add_mul_3 --------------------------
	.section	.nv.constant0.triton_poi_fused_add_mul_3,"a",@progbits
	.sectionflags	@""
	.align	4
.nv.constant0.triton_poi_fused_add_mul_3:
	.zero		596
